//
// Generated by NVIDIA NVVM Compiler
//
// Compiler Build ID: CL-36424714
// Cuda compilation tools, release 13.0, V13.0.88
// Based on NVVM 20.0.0
//

.version 9.0
.target sm_100
.address_size 64

	// .globl	_Z17interleave_kernelPKfS0_Pfi

.visible .entry _Z17interleave_kernelPKfS0_Pfi(
	.param .u64 .ptr .align 1 _Z17interleave_kernelPKfS0_Pfi_param_0,
	.param .u64 .ptr .align 1 _Z17interleave_kernelPKfS0_Pfi_param_1,
	.param .u64 .ptr .align 1 _Z17interleave_kernelPKfS0_Pfi_param_2,
	.param .u32 _Z17interleave_kernelPKfS0_Pfi_param_3
)
{
	.reg .pred 	%p<2>;
	.reg .b32 	%r<7>;
	.reg .b32 	%f<3>;
	.reg .b64 	%rd<12>;

	ld.param.u64 	%rd1, [_Z17interleave_kernelPKfS0_Pfi_param_0];
	ld.param.u64 	%rd2, [_Z17interleave_kernelPKfS0_Pfi_param_1];
	ld.param.u64 	%rd3, [_Z17interleave_kernelPKfS0_Pfi_param_2];
	ld.param.u32 	%r2, [_Z17interleave_kernelPKfS0_Pfi_param_3];
	mov.u32 	%r3, %ntid.x;
	mov.u32 	%r4, %ctaid.x;
	mov.u32 	%r5, %tid.x;
	mad.lo.s32 	%r1, %r3, %r4, %r5;
	setp.ge.s32 	%p1, %r1, %r2;
	@%p1 bra 	$L__BB0_2;
	cvta.to.global.u64 	%rd4, %rd1;
	cvta.to.global.u64 	%rd5, %rd3;
	cvta.to.global.u64 	%rd6, %rd2;
	shl.b32 	%r6, %r1, 1;
	mul.wide.s32 	%rd7, %r1, 4;
	add.s64 	%rd8, %rd4, %rd7;
	ld.global.f32 	%f1, [%rd8];
	mul.wide.s32 	%rd9, %r6, 4;
	add.s64 	%rd10, %rd5, %rd9;
	st.global.f32 	[%rd10], %f1;
	add.s64 	%rd11, %rd6, %rd7;
	ld.global.f32 	%f2, [%rd11];
	st.global.f32 	[%rd10+4], %f2;
$L__BB0_2:
	ret;

}


// ===== COMPILED SASS (sm_100) =====

	.target	sm_100

	.elftype	@"ET_EXEC"


//--------------------- .note.nv.tkinfo           --------------------------
	.section	.note.nv.tkinfo,"",@"SHT_NOTE"
	.sectionflags	@"SHF_NOTE_NV_TKINFO"
	.tkinfo
        /*0018*/ 	.word	0x00000002
        /*0030*/ 	.string	""
        /*0030*/ 	.string	"ptxas"
        /*0030*/ 	.string	"Cuda compilation tools, release 13.0, V13.0.88"
        /*0030*/ 	.string	"Build cuda_13.0.r13.0/compiler.36424714_0"
        /*0030*/ 	.string	"-arch sm_100 -m 64 "



//--------------------- .note.nv.cuinfo           --------------------------
	.section	.note.nv.cuinfo,"",@"SHT_NOTE"
	.sectionflags	@"SHF_NOTE_NV_CUINFO"
        /*0018*/ 	.short	0x0002
        /*001a*/ 	.short	0x0064
        /*001c*/ 	.short	0x0082
	.zero		2


//--------------------- .nv.info                  --------------------------
	.section	.nv.info,"",@"SHT_CUDA_INFO"
	.align	4


	//----- nvinfo : EIATTR_REGCOUNT
	.align		4
        /*0000*/ 	.byte	0x04, 0x2f
        /*0002*/ 	.short	(.L_1 - .L_0)
	.align		4
.L_0:
        /*0004*/ 	.word	index@(_Z17interleave_kernelPKfS0_Pfi)
        /*0008*/ 	.word	0x0000000e


	//----- nvinfo : EIATTR_FRAME_SIZE
	.align		4
.L_1:
        /*000c*/ 	.byte	0x04, 0x11
        /*000e*/ 	.short	(.L_3 - .L_2)
	.align		4
.L_2:
        /*0010*/ 	.word	index@(_Z17interleave_kernelPKfS0_Pfi)
        /*0014*/ 	.word	0x00000000


	//----- nvinfo : EIATTR_MIN_STACK_SIZE
	.align		4
.L_3:
        /*0018*/ 	.byte	0x04, 0x12
        /*001a*/ 	.short	(.L_5 - .L_4)
	.align		4
.L_4:
        /*001c*/ 	.word	index@(_Z17interleave_kernelPKfS0_Pfi)
        /*0020*/ 	.word	0x00000000
.L_5:


//--------------------- .nv.compat                --------------------------
	.section	.nv.compat,"",@"SHT_CUDA_COMPAT_INFO"
	.align	4
        /*0000*/ 	.byte	0x02, 0x09, 0x00, 0x00, 0x02, 0x02, 0x01, 0x00, 0x02, 0x05, 0x05, 0x00, 0x03, 0x07, 0x01, 0x01
        /*0010*/ 	.byte	0x02, 0x03, 0x00, 0x00, 0x02, 0x06, 0x01, 0x00, 0x04, 0x0b, 0x08, 0x00, 0x09, 0x00, 0x00, 0x00
        /*0020*/ 	.byte	0x00, 0x00, 0x00, 0x00


//--------------------- .nv.info._Z17interleave_kernelPKfS0_Pfi --------------------------
	.section	.nv.info._Z17interleave_kernelPKfS0_Pfi,"",@"SHT_CUDA_INFO"
	.sectionflags	@""
	.align	4


	//----- nvinfo : EIATTR_CUDA_API_VERSION
	.align		4
        /*0000*/ 	.byte	0x04, 0x37
        /*0002*/ 	.short	(.L_7 - .L_6)
.L_6:
        /*0004*/ 	.word	0x00000082


	//----- nvinfo : EIATTR_KPARAM_INFO
	.align		4
.L_7:
        /*0008*/ 	.byte	0x04, 0x17
        /*000a*/ 	.short	(.L_9 - .L_8)
.L_8:
        /*000c*/ 	.word	0x00000000
        /*0010*/ 	.short	0x0003
        /*0012*/ 	.short	0x0018
        /*0014*/ 	.byte	0x00, 0xf0, 0x11, 0x00


	//----- nvinfo : EIATTR_KPARAM_INFO
	.align		4
.L_9:
        /*0018*/ 	.byte	0x04, 0x17
        /*001a*/ 	.short	(.L_11 - .L_10)
.L_10:
        /*001c*/ 	.word	0x00000000
        /*0020*/ 	.short	0x0002
        /*0022*/ 	.short	0x0010
        /*0024*/ 	.byte	0x00, 0xf5, 0x21, 0x00


	//----- nvinfo : EIATTR_KPARAM_INFO
	.align		4
.L_11:
        /*0028*/ 	.byte	0x04, 0x17
        /*002a*/ 	.short	(.L_13 - .L_12)
.L_12:
        /*002c*/ 	.word	0x00000000
        /*0030*/ 	.short	0x0001
        /*0032*/ 	.short	0x0008
        /*0034*/ 	.byte	0x00, 0xf5, 0x21, 0x00


	//----- nvinfo : EIATTR_KPARAM_INFO
	.align		4
.L_13:
        /*0038*/ 	.byte	0x04, 0x17
        /*003a*/ 	.short	(.L_15 - .L_14)
.L_14:
        /*003c*/ 	.word	0x00000000
        /*0040*/ 	.short	0x0000
        /*0042*/ 	.short	0x0000
        /*0044*/ 	.byte	0x00, 0xf5, 0x21, 0x00


	//----- nvinfo : EIATTR_SPARSE_MMA_MASK
	.align		4
.L_15:
        /*0048*/ 	.byte	0x03, 0x50
        /*004a*/ 	.short	0x0000


	//----- nvinfo : EIATTR_MAXREG_COUNT
	.align		4
        /*004c*/ 	.byte	0x03, 0x1b
        /*004e*/ 	.short	0x00ff


	//----- nvinfo : EIATTR_MERCURY_ISA_VERSION
	.align		4
        /*0050*/ 	.byte	0x03, 0x5f
        /*0052*/ 	.short	0x0101


	//----- nvinfo : EIATTR_VRC_CTA_INIT_COUNT
	.align		4
        /*0054*/ 	.byte	0x02, 0x4a
	.zero		1
	.zero		1


	//----- nvinfo : EIATTR_EXIT_INSTR_OFFSETS
	.align		4
        /*0058*/ 	.byte	0x04, 0x1c
        /*005a*/ 	.short	(.L_17 - .L_16)


	//   ....[0]....
.L_16:
        /*005c*/ 	.word	0x00000070


	//   ....[1]....
        /*0060*/ 	.word	0x00000140


	//----- nvinfo : EIATTR_CBANK_PARAM_SIZE
	.align		4
.L_17:
        /*0064*/ 	.byte	0x03, 0x19
        /*0066*/ 	.short	0x001c


	//----- nvinfo : EIATTR_PARAM_CBANK
	.align		4
        /*0068*/ 	.byte	0x04, 0x0a
        /*006a*/ 	.short	(.L_19 - .L_18)
	.align		4
.L_18:
        /*006c*/ 	.word	index@(.nv.constant0._Z17interleave_kernelPKfS0_Pfi)
        /*0070*/ 	.short	0x0380
        /*0072*/ 	.short	0x001c


	//----- nvinfo : EIATTR_SW_WAR
	.align		4
.L_19:
        /*0074*/ 	.byte	0x04, 0x36
        /*0076*/ 	.short	(.L_21 - .L_20)
.L_20:
        /*0078*/ 	.word	0x00000008
.L_21:


//--------------------- .nv.callgraph             --------------------------
	.section	.nv.callgraph,"",@"SHT_CUDA_CALLGRAPH"
	.align	4
	.sectionentsize	8
	.align		4
        /*0000*/ 	.word	0x00000000
	.align		4
        /*0004*/ 	.word	0xffffffff
	.align		4
        /*0008*/ 	.word	0x00000000
	.align		4
        /*000c*/ 	.word	0xfffffffe
	.align		4
        /*0010*/ 	.word	0x00000000
	.align		4
        /*0014*/ 	.word	0xfffffffd
	.align		4
        /*0018*/ 	.word	0x00000000
	.align		4
        /*001c*/ 	.word	0xfffffffc


//--------------------- .text._Z17interleave_kernelPKfS0_Pfi --------------------------
	.section	.text._Z17interleave_kernelPKfS0_Pfi,"ax",@progbits
	.align	128
        .global         _Z17interleave_kernelPKfS0_Pfi
        .type           _Z17interleave_kernelPKfS0_Pfi,@function
        .size           _Z17interleave_kernelPKfS0_Pfi,(.L_x_1 - _Z17interleave_kernelPKfS0_Pfi)
        .other          _Z17interleave_kernelPKfS0_Pfi,@"STO_CUDA_ENTRY STV_DEFAULT"
_Z17interleave_kernelPKfS0_Pfi:
.text._Z17interleave_kernelPKfS0_Pfi:
[----:B------:R-:W-:Y:S01]  /*0000*/  LDC R1, c[0x0][0x37c] ;  /* 0x0000df00ff017b82 */ /* 0x000fe20000000800 */
[----:B------:R-:W0:Y:S01]  /*0010*/  S2R R9, SR_CTAID.X ;  /* 0x0000000000097919 */ /* 0x000e220000002500 */
[----:B------:R-:W0:Y:S01]  /*0020*/  LDCU UR4, c[0x0][0x360] ;  /* 0x00006c00ff0477ac */ /* 0x000e220008000800 */
[----:B------:R-:W0:Y:S01]  /*0030*/  S2R R0, SR_TID.X ;  /* 0x0000000000007919 */ /* 0x000e220000002100 */
[----:B------:R-:W1:Y:S01]  /*0040*/  LDCU UR5, c[0x0][0x398] ;  /* 0x00007300ff0577ac */ /* 0x000e620008000800 */
[----:B0-----:R-:W-:-:S05]  /*0050*/  IMAD R9, R9, UR4, R0 ;  /* 0x0000000409097c24 */ /* 0x001fca000f8e0200 */
[----:B-1----:R-:W-:-:S13]  /*0060*/  ISETP.GE.AND P0, PT, R9, UR5, PT ;  /* 0x0000000509007c0c */ /* 0x002fda000bf06270 */
[----:B------:R-:W-:Y:S05]  /*0070*/  @P0 EXIT ;  /* 0x000000000000094d */ /* 0x000fea0003800000 */
[----:B------:R-:W0:Y:S01]  /*0080*/  LDC.64 R2, c[0x0][0x380] ;  /* 0x0000e000ff027b82 */ /* 0x000e220000000a00 */
[----:B------:R-:W1:Y:S07]  /*0090*/  LDCU.64 UR4, c[0x0][0x358] ;  /* 0x00006b00ff0477ac */ /* 0x000e6e0008000a00 */
[----:B------:R-:W2:Y:S08]  /*00a0*/  LDC.64 R4, c[0x0][0x390] ;  /* 0x0000e400ff047b82 */ /* 0x000eb00000000a00 */
[----:B------:R-:W3:Y:S01]  /*00b0*/  LDC.64 R6, c[0x0][0x388] ;  /* 0x0000e200ff067b82 */ /* 0x000ee20000000a00 */
[----:B0-----:R-:W-:-:S06]  /*00c0*/  IMAD.WIDE R2, R9, 0x4, R2 ;  /* 0x0000000409027825 */ /* 0x001fcc00078e0202 */
[----:B-1----:R-:W4:Y:S01]  /*00d0*/  LDG.E R3, desc[UR4][R2.64] ;  /* 0x0000000402037981 */ /* 0x002f22000c1e1900 */
[----:B------:R-:W-:-:S05]  /*00e0*/  SHF.L.U32 R11, R9, 0x1, RZ ;  /* 0x00000001090b7819 */ /* 0x000fca00000006ff */
[----:B--2---:R-:W-:-:S04]  /*00f0*/  IMAD.WIDE R4, R11, 0x4, R4 ;  /* 0x000000040b047825 */ /* 0x004fc800078e0204 */
[----:B---3--:R-:W-:Y:S01]  /*0100*/  IMAD.WIDE R6, R9, 0x4, R6 ;  /* 0x0000000409067825 */ /* 0x008fe200078e0206 */
[----:B----4-:R-:W-:Y:S05]  /*0110*/  STG.E desc[UR4][R4.64], R3 ;  /* 0x0000000304007986 */ /* 0x010fea000c101904 */
[----:B------:R-:W2:Y:S04]  /*0120*/  LDG.E R7, desc[UR4][R6.64] ;  /* 0x0000000406077981 */ /* 0x000ea8000c1e1900 */
[----:B--2---:R-:W-:Y:S01]  /*0130*/  STG.E desc[UR4][R4.64+0x4], R7 ;  /* 0x0000040704007986 */ /* 0x004fe2000c101904 */
[----:B------:R-:W-:Y:S05]  /*0140*/  EXIT ;  /* 0x000000000000794d */ /* 0x000fea0003800000 */
.L_x_0:
[----:B------:R-:W-:-:S00]  /*0150*/  BRA `(.L_x_0) ;  /* 0xfffffffc00fc7947 */ /* 0x000fc0000383ffff */
[----:B------:R-:W-:-:S00]  /*0160*/  NOP ;  /* 0x0000000000007918 */ /* 0x000fc00000000000 */
        /* <DEDUP_REMOVED lines=9> */
.L_x_1:


//--------------------- .nv.shared.reserved.0     --------------------------
	.section	.nv.shared.reserved.0,"aw",@nobits
	.weak		__nv_reservedSMEM_offset_0_alias
	.size		__nv_reservedSMEM_offset_0_alias, 0, 64
	.other		__nv_reservedSMEM_offset_0_alias,@"STO_CUDA_RESERVED_SHARED STV_DEFAULT"
__nv_reservedSMEM_offset_0_alias:
	.zero		0
	.zero		64


//--------------------- .nv.constant0._Z17interleave_kernelPKfS0_Pfi --------------------------
	.section	.nv.constant0._Z17interleave_kernelPKfS0_Pfi,"a",@progbits
	.sectionflags	@""
	.align	4
.nv.constant0._Z17interleave_kernelPKfS0_Pfi:
	.zero		924


//--------------------- SYMBOLS --------------------------

	.type		.nv.reservedSmem.offset0,@object
	.size		.nv.reservedSmem.offset0,0x4
